//
// Generated by NVIDIA NVVM Compiler
//
// Compiler Build ID: CL-36424714
// Cuda compilation tools, release 13.0, V13.0.88
// Based on NVVM 20.0.0
//

.version 9.0
.target sm_100
.address_size 64

	// .globl	_Z14selection_sortPiii

.visible .entry _Z14selection_sortPiii(
	.param .u64 .ptr .align 1 _Z14selection_sortPiii_param_0,
	.param .u32 _Z14selection_sortPiii_param_1,
	.param .u32 _Z14selection_sortPiii_param_2
)
{
	.reg .pred 	%p<26>;
	.reg .b16 	%rs<19>;
	.reg .b32 	%r<88>;
	.reg .b64 	%rd<14>;

	ld.param.u64 	%rd8, [_Z14selection_sortPiii_param_0];
	ld.param.u32 	%r60, [_Z14selection_sortPiii_param_1];
	ld.param.u32 	%r61, [_Z14selection_sortPiii_param_2];
	cvta.to.global.u64 	%rd1, %rd8;
	setp.ge.s32 	%p1, %r60, %r61;
	@%p1 bra 	$L__BB0_41;
	add.s32 	%r1, %r60, 1;
	cvt.u16.u32 	%rs1, %r60;
	add.s64 	%rd2, %rd1, 16;
	mov.b32 	%r70, 0;
	mov.b16 	%rs17, 0;
	mov.u16 	%rs18, %rs17;
	mov.u32 	%r71, %r60;
$L__BB0_2:
	mov.u32 	%r81, %r71;
	add.s32 	%r71, %r1, %r70;
	max.s32 	%r5, %r61, %r71;
	add.s32 	%r63, %r60, %r70;
	sub.s32 	%r6, %r5, %r63;
	mul.wide.s32 	%rd9, %r81, 4;
	add.s64 	%rd3, %rd1, %rd9;
	sub.s32 	%r64, %r63, %r5;
	setp.gt.u32 	%p2, %r64, -8;
	@%p2 bra 	$L__BB0_21;
	and.b32  	%r65, %r6, -8;
	neg.s32 	%r72, %r65;
$L__BB0_4:
	.pragma "nounroll";
	mul.wide.s32 	%rd10, %r81, 4;
	add.s64 	%rd4, %rd2, %rd10;
	ld.global.u32 	%r75, [%rd3];
	ld.global.u32 	%r11, [%rd4+-12];
	setp.le.s32 	%p3, %r75, %r11;
	@%p3 bra 	$L__BB0_6;
	st.global.u32 	[%rd3], %r11;
	st.global.u32 	[%rd4+-12], %r75;
	ld.global.u32 	%r75, [%rd3];
$L__BB0_6:
	ld.global.u32 	%r14, [%rd4+-8];
	setp.le.s32 	%p4, %r75, %r14;
	@%p4 bra 	$L__BB0_8;
	st.global.u32 	[%rd3], %r14;
	st.global.u32 	[%rd4+-8], %r75;
	ld.global.u32 	%r75, [%rd3];
$L__BB0_8:
	ld.global.u32 	%r17, [%rd4+-4];
	setp.le.s32 	%p5, %r75, %r17;
	@%p5 bra 	$L__BB0_10;
	st.global.u32 	[%rd3], %r17;
	st.global.u32 	[%rd4+-4], %r75;
	ld.global.u32 	%r75, [%rd3];
$L__BB0_10:
	ld.global.u32 	%r20, [%rd4];
	setp.le.s32 	%p6, %r75, %r20;
	@%p6 bra 	$L__BB0_12;
	st.global.u32 	[%rd3], %r20;
	st.global.u32 	[%rd4], %r75;
	ld.global.u32 	%r75, [%rd3];
$L__BB0_12:
	ld.global.u32 	%r23, [%rd4+4];
	setp.le.s32 	%p7, %r75, %r23;
	@%p7 bra 	$L__BB0_14;
	st.global.u32 	[%rd3], %r23;
	st.global.u32 	[%rd4+4], %r75;
	ld.global.u32 	%r75, [%rd3];
$L__BB0_14:
	ld.global.u32 	%r26, [%rd4+8];
	setp.le.s32 	%p8, %r75, %r26;
	@%p8 bra 	$L__BB0_16;
	st.global.u32 	[%rd3], %r26;
	st.global.u32 	[%rd4+8], %r75;
	ld.global.u32 	%r75, [%rd3];
$L__BB0_16:
	ld.global.u32 	%r29, [%rd4+12];
	setp.le.s32 	%p9, %r75, %r29;
	@%p9 bra 	$L__BB0_18;
	st.global.u32 	[%rd3], %r29;
	st.global.u32 	[%rd4+12], %r75;
	ld.global.u32 	%r75, [%rd3];
$L__BB0_18:
	ld.global.u32 	%r32, [%rd4+16];
	setp.le.s32 	%p10, %r75, %r32;
	@%p10 bra 	$L__BB0_20;
	st.global.u32 	[%rd3], %r32;
	st.global.u32 	[%rd4+16], %r75;
$L__BB0_20:
	add.s32 	%r72, %r72, 8;
	add.s32 	%r81, %r81, 8;
	setp.ne.s32 	%p11, %r72, 0;
	@%p11 bra 	$L__BB0_4;
$L__BB0_21:
	and.b32  	%r66, %r6, 7;
	setp.eq.s32 	%p12, %r66, 0;
	@%p12 bra 	$L__BB0_40;
	cvt.u16.u32 	%rs10, %r5;
	add.s16 	%rs11, %rs18, %rs1;
	sub.s16 	%rs12, %rs10, %rs11;
	cvt.u32.u16 	%r67, %rs12;
	and.b32  	%r36, %r67, 7;
	add.s32 	%r68, %r36, -1;
	setp.lt.u32 	%p13, %r68, 3;
	@%p13 bra 	$L__BB0_31;
	ld.global.u32 	%r83, [%rd3];
	mul.wide.s32 	%rd11, %r81, 4;
	add.s64 	%rd5, %rd1, %rd11;
	ld.global.u32 	%r38, [%rd5+4];
	setp.le.s32 	%p14, %r83, %r38;
	@%p14 bra 	$L__BB0_25;
	st.global.u32 	[%rd3], %r38;
	st.global.u32 	[%rd5+4], %r83;
	ld.global.u32 	%r83, [%rd3];
$L__BB0_25:
	ld.global.u32 	%r41, [%rd5+8];
	setp.le.s32 	%p15, %r83, %r41;
	@%p15 bra 	$L__BB0_27;
	st.global.u32 	[%rd3], %r41;
	st.global.u32 	[%rd5+8], %r83;
	ld.global.u32 	%r83, [%rd3];
$L__BB0_27:
	ld.global.u32 	%r44, [%rd5+12];
	setp.le.s32 	%p16, %r83, %r44;
	@%p16 bra 	$L__BB0_29;
	st.global.u32 	[%rd3], %r44;
	st.global.u32 	[%rd5+12], %r83;
	ld.global.u32 	%r83, [%rd3];
$L__BB0_29:
	add.s32 	%r81, %r81, 4;
	ld.global.u32 	%r48, [%rd5+16];
	setp.le.s32 	%p17, %r83, %r48;
	@%p17 bra 	$L__BB0_31;
	st.global.u32 	[%rd3], %r48;
	st.global.u32 	[%rd5+16], %r83;
$L__BB0_31:
	and.b32  	%r69, %r36, 3;
	setp.eq.s32 	%p18, %r69, 0;
	@%p18 bra 	$L__BB0_40;
	add.s16 	%rs14, %rs17, %rs1;
	sub.s16 	%rs5, %rs10, %rs14;
	and.b16  	%rs15, %rs5, 3;
	setp.eq.s16 	%p19, %rs15, 1;
	@%p19 bra 	$L__BB0_37;
	ld.global.u32 	%r86, [%rd3];
	mul.wide.s32 	%rd12, %r81, 4;
	add.s64 	%rd6, %rd1, %rd12;
	ld.global.u32 	%r51, [%rd6+4];
	setp.le.s32 	%p20, %r86, %r51;
	@%p20 bra 	$L__BB0_35;
	st.global.u32 	[%rd3], %r51;
	st.global.u32 	[%rd6+4], %r86;
	ld.global.u32 	%r86, [%rd3];
$L__BB0_35:
	add.s32 	%r81, %r81, 2;
	ld.global.u32 	%r55, [%rd6+8];
	setp.le.s32 	%p21, %r86, %r55;
	@%p21 bra 	$L__BB0_37;
	st.global.u32 	[%rd3], %r55;
	st.global.u32 	[%rd6+8], %r86;
$L__BB0_37:
	and.b16  	%rs16, %rs5, 1;
	setp.eq.b16 	%p22, %rs16, 1;
	not.pred 	%p23, %p22;
	@%p23 bra 	$L__BB0_40;
	ld.global.u32 	%r57, [%rd3];
	mul.wide.s32 	%rd13, %r81, 4;
	add.s64 	%rd7, %rd1, %rd13;
	ld.global.u32 	%r58, [%rd7+4];
	setp.le.s32 	%p24, %r57, %r58;
	@%p24 bra 	$L__BB0_40;
	st.global.u32 	[%rd3], %r58;
	st.global.u32 	[%rd7+4], %r57;
$L__BB0_40:
	setp.ne.s32 	%p25, %r71, %r61;
	add.s32 	%r70, %r70, 1;
	add.s16 	%rs18, %rs18, 1;
	add.s16 	%rs17, %rs17, 1;
	@%p25 bra 	$L__BB0_2;
$L__BB0_41:
	ret;

}
	// .globl	_Z9partitionPiiiiS_S_
.visible .entry _Z9partitionPiiiiS_S_(
	.param .u64 .ptr .align 1 _Z9partitionPiiiiS_S__param_0,
	.param .u32 _Z9partitionPiiiiS_S__param_1,
	.param .u32 _Z9partitionPiiiiS_S__param_2,
	.param .u32 _Z9partitionPiiiiS_S__param_3,
	.param .u64 .ptr .align 1 _Z9partitionPiiiiS_S__param_4,
	.param .u64 .ptr .align 1 _Z9partitionPiiiiS_S__param_5
)
{
	.reg .pred 	%p<25>;
	.reg .b32 	%r<106>;
	.reg .b64 	%rd<43>;

	ld.param.u64 	%rd5, [_Z9partitionPiiiiS_S__param_0];
	ld.param.u32 	%r62, [_Z9partitionPiiiiS_S__param_1];
	ld.param.u32 	%r63, [_Z9partitionPiiiiS_S__param_2];
	ld.param.u32 	%r61, [_Z9partitionPiiiiS_S__param_3];
	ld.param.u64 	%rd6, [_Z9partitionPiiiiS_S__param_4];
	ld.param.u64 	%rd7, [_Z9partitionPiiiiS_S__param_5];
	cvta.to.global.u64 	%rd1, %rd5;
	cvta.to.global.u64 	%rd2, %rd6;
	cvta.to.global.u64 	%rd3, %rd7;
	sub.s32 	%r64, %r63, %r62;
	add.s32 	%r65, %r64, 1;
	mul.hi.s32 	%r66, %r65, 1374389535;
	shr.u32 	%r67, %r66, 31;
	shr.s32 	%r68, %r66, 5;
	add.s32 	%r69, %r68, %r67;
	mov.u32 	%r70, %tid.x;
	mad.lo.s32 	%r89, %r69, %r70, %r62;
	add.s32 	%r71, %r69, %r89;
	add.s32 	%r72, %r71, -1;
	setp.eq.s32 	%p1, %r70, 99;
	selp.b32 	%r2, %r63, %r72, %p1;
	setp.lt.s32 	%p2, %r2, %r89;
	@%p2 bra 	$L__BB1_38;
	sub.s32 	%r4, %r2, %r89;
	add.s32 	%r3, %r4, 1;
	and.b32  	%r5, %r3, 7;
	setp.lt.u32 	%p3, %r4, 7;
	mov.u32 	%r93, %r89;
	@%p3 bra 	$L__BB1_4;
	and.b32  	%r73, %r3, -8;
	neg.s32 	%r92, %r73;
	mov.u32 	%r93, %r89;
$L__BB1_3:
	.pragma "nounroll";
	mul.wide.s32 	%rd8, %r93, 4;
	add.s64 	%rd9, %rd3, %rd8;
	mov.b32 	%r74, -999;
	st.global.u32 	[%rd9], %r74;
	add.s64 	%rd10, %rd2, %rd8;
	st.global.u32 	[%rd10], %r74;
	st.global.u32 	[%rd9+4], %r74;
	st.global.u32 	[%rd10+4], %r74;
	st.global.u32 	[%rd9+8], %r74;
	st.global.u32 	[%rd10+8], %r74;
	st.global.u32 	[%rd9+12], %r74;
	st.global.u32 	[%rd10+12], %r74;
	st.global.u32 	[%rd9+16], %r74;
	st.global.u32 	[%rd10+16], %r74;
	st.global.u32 	[%rd9+20], %r74;
	st.global.u32 	[%rd10+20], %r74;
	st.global.u32 	[%rd9+24], %r74;
	st.global.u32 	[%rd10+24], %r74;
	st.global.u32 	[%rd9+28], %r74;
	st.global.u32 	[%rd10+28], %r74;
	add.s32 	%r93, %r93, 8;
	add.s32 	%r92, %r92, 8;
	setp.eq.s32 	%p4, %r92, 0;
	@%p4 bra 	$L__BB1_4;
	bra.uni 	$L__BB1_3;
$L__BB1_4:
	setp.eq.s32 	%p5, %r5, 0;
	@%p5 bra 	$L__BB1_12;
	and.b32  	%r8, %r3, 3;
	setp.lt.u32 	%p6, %r5, 4;
	@%p6 bra 	$L__BB1_7;
	mul.wide.s32 	%rd11, %r93, 4;
	add.s64 	%rd12, %rd3, %rd11;
	mov.b32 	%r75, -999;
	st.global.u32 	[%rd12], %r75;
	add.s64 	%rd13, %rd2, %rd11;
	st.global.u32 	[%rd13], %r75;
	st.global.u32 	[%rd12+4], %r75;
	st.global.u32 	[%rd13+4], %r75;
	st.global.u32 	[%rd12+8], %r75;
	st.global.u32 	[%rd13+8], %r75;
	st.global.u32 	[%rd12+12], %r75;
	st.global.u32 	[%rd13+12], %r75;
	add.s32 	%r93, %r93, 4;
$L__BB1_7:
	setp.eq.s32 	%p7, %r8, 0;
	@%p7 bra 	$L__BB1_12;
	setp.eq.s32 	%p8, %r8, 1;
	@%p8 bra 	$L__BB1_10;
	mul.wide.s32 	%rd14, %r93, 4;
	add.s64 	%rd15, %rd3, %rd14;
	mov.b32 	%r76, -999;
	st.global.u32 	[%rd15], %r76;
	add.s64 	%rd16, %rd2, %rd14;
	st.global.u32 	[%rd16], %r76;
	st.global.u32 	[%rd15+4], %r76;
	st.global.u32 	[%rd16+4], %r76;
	add.s32 	%r93, %r93, 2;
$L__BB1_10:
	and.b32  	%r77, %r3, 1;
	setp.eq.b32 	%p9, %r77, 1;
	not.pred 	%p10, %p9;
	@%p10 bra 	$L__BB1_12;
	mul.wide.s32 	%rd17, %r93, 4;
	add.s64 	%rd18, %rd3, %rd17;
	mov.b32 	%r78, -999;
	st.global.u32 	[%rd18], %r78;
	add.s64 	%rd19, %rd2, %rd17;
	st.global.u32 	[%rd19], %r78;
$L__BB1_12:
	and.b32  	%r13, %r3, 3;
	setp.eq.s32 	%p11, %r13, 0;
	mov.u32 	%r105, %r89;
	mov.u32 	%r97, %r89;
	@%p11 bra 	$L__BB1_19;
	neg.s32 	%r83, %r13;
	mov.u32 	%r105, %r89;
	mov.u32 	%r97, %r89;
$L__BB1_14:
	.pragma "nounroll";
	mul.wide.s32 	%rd20, %r89, 4;
	add.s64 	%rd21, %rd1, %rd20;
	ld.global.u32 	%r19, [%rd21];
	setp.lt.s32 	%p12, %r19, %r61;
	@%p12 bra 	$L__BB1_17;
	setp.le.s32 	%p13, %r19, %r61;
	@%p13 bra 	$L__BB1_18;
	add.s32 	%r20, %r105, 1;
	mul.wide.s32 	%rd22, %r105, 4;
	add.s64 	%rd23, %rd3, %rd22;
	st.global.u32 	[%rd23], %r19;
	mov.u32 	%r105, %r20;
	bra.uni 	$L__BB1_18;
$L__BB1_17:
	add.s32 	%r21, %r97, 1;
	mul.wide.s32 	%rd24, %r97, 4;
	add.s64 	%rd25, %rd2, %rd24;
	st.global.u32 	[%rd25], %r19;
	mov.u32 	%r97, %r21;
$L__BB1_18:
	add.s32 	%r89, %r89, 1;
	add.s32 	%r83, %r83, 1;
	setp.ne.s32 	%p14, %r83, 0;
	@%p14 bra 	$L__BB1_14;
$L__BB1_19:
	setp.lt.u32 	%p15, %r4, 3;
	@%p15 bra 	$L__BB1_38;
	sub.s32 	%r95, %r89, %r2;
	add.s32 	%r94, %r89, -1;
$L__BB1_21:
	add.s32 	%r79, %r94, 1;
	mul.wide.s32 	%rd26, %r79, 4;
	add.s64 	%rd4, %rd1, %rd26;
	ld.global.u32 	%r39, [%rd4];
	setp.ge.s32 	%p16, %r39, %r61;
	@%p16 bra 	$L__BB1_23;
	add.s32 	%r40, %r97, 1;
	mul.wide.s32 	%rd29, %r97, 4;
	add.s64 	%rd30, %rd2, %rd29;
	st.global.u32 	[%rd30], %r39;
	mov.u32 	%r97, %r40;
	bra.uni 	$L__BB1_25;
$L__BB1_23:
	setp.le.s32 	%p17, %r39, %r61;
	@%p17 bra 	$L__BB1_25;
	add.s32 	%r41, %r105, 1;
	mul.wide.s32 	%rd27, %r105, 4;
	add.s64 	%rd28, %rd3, %rd27;
	st.global.u32 	[%rd28], %r39;
	mov.u32 	%r105, %r41;
$L__BB1_25:
	ld.global.u32 	%r44, [%rd4+4];
	setp.lt.s32 	%p18, %r44, %r61;
	@%p18 bra 	$L__BB1_28;
	setp.le.s32 	%p19, %r44, %r61;
	@%p19 bra 	$L__BB1_29;
	add.s32 	%r45, %r105, 1;
	mul.wide.s32 	%rd31, %r105, 4;
	add.s64 	%rd32, %rd3, %rd31;
	st.global.u32 	[%rd32], %r44;
	mov.u32 	%r105, %r45;
	bra.uni 	$L__BB1_29;
$L__BB1_28:
	add.s32 	%r46, %r97, 1;
	mul.wide.s32 	%rd33, %r97, 4;
	add.s64 	%rd34, %rd2, %rd33;
	st.global.u32 	[%rd34], %r44;
	mov.u32 	%r97, %r46;
$L__BB1_29:
	ld.global.u32 	%r49, [%rd4+8];
	setp.lt.s32 	%p20, %r49, %r61;
	@%p20 bra 	$L__BB1_32;
	setp.le.s32 	%p21, %r49, %r61;
	@%p21 bra 	$L__BB1_33;
	add.s32 	%r50, %r105, 1;
	mul.wide.s32 	%rd35, %r105, 4;
	add.s64 	%rd36, %rd3, %rd35;
	st.global.u32 	[%rd36], %r49;
	mov.u32 	%r105, %r50;
	bra.uni 	$L__BB1_33;
$L__BB1_32:
	add.s32 	%r51, %r97, 1;
	mul.wide.s32 	%rd37, %r97, 4;
	add.s64 	%rd38, %rd2, %rd37;
	st.global.u32 	[%rd38], %r49;
	mov.u32 	%r97, %r51;
$L__BB1_33:
	ld.global.u32 	%r54, [%rd4+12];
	setp.lt.s32 	%p22, %r54, %r61;
	@%p22 bra 	$L__BB1_36;
	setp.le.s32 	%p23, %r54, %r61;
	@%p23 bra 	$L__BB1_37;
	add.s32 	%r55, %r105, 1;
	mul.wide.s32 	%rd39, %r105, 4;
	add.s64 	%rd40, %rd3, %rd39;
	st.global.u32 	[%rd40], %r54;
	mov.u32 	%r105, %r55;
	bra.uni 	$L__BB1_37;
$L__BB1_36:
	add.s32 	%r56, %r97, 1;
	mul.wide.s32 	%rd41, %r97, 4;
	add.s64 	%rd42, %rd2, %rd41;
	st.global.u32 	[%rd42], %r54;
	mov.u32 	%r97, %r56;
$L__BB1_37:
	add.s32 	%r95, %r95, 4;
	add.s32 	%r94, %r94, 4;
	setp.ne.s32 	%p24, %r95, 1;
	@%p24 bra 	$L__BB1_21;
$L__BB1_38:
	ret;

}


// ===== COMPILED SASS (sm_100) =====

	.target	sm_100

	.elftype	@"ET_EXEC"


//--------------------- .note.nv.tkinfo           --------------------------
	.section	.note.nv.tkinfo,"",@"SHT_NOTE"
	.sectionflags	@"SHF_NOTE_NV_TKINFO"
	.tkinfo
        /*0018*/ 	.word	0x00000002
        /*0030*/ 	.string	""
        /*0030*/ 	.string	"ptxas"
        /*0030*/ 	.string	"Cuda compilation tools, release 13.0, V13.0.88"
        /*0030*/ 	.string	"Build cuda_13.0.r13.0/compiler.36424714_0"
        /*0030*/ 	.string	"-arch sm_100 -m 64 "



//--------------------- .note.nv.cuinfo           --------------------------
	.section	.note.nv.cuinfo,"",@"SHT_NOTE"
	.sectionflags	@"SHF_NOTE_NV_CUINFO"
        /*0018*/ 	.short	0x0002
        /*001a*/ 	.short	0x0064
        /*001c*/ 	.short	0x0082
	.zero		2


//--------------------- .nv.info                  --------------------------
	.section	.nv.info,"",@"SHT_CUDA_INFO"
	.align	4


	//----- nvinfo : EIATTR_REGCOUNT
	.align		4
        /*0000*/ 	.byte	0x04, 0x2f
        /*0002*/ 	.short	(.L_1 - .L_0)
	.align		4
.L_0:
        /*0004*/ 	.word	index@(_Z14selection_sortPiii)
        /*0008*/ 	.word	0x00000011


	//----- nvinfo : EIATTR_FRAME_SIZE
	.align		4
.L_1:
        /*000c*/ 	.byte	0x04, 0x11
        /*000e*/ 	.short	(.L_3 - .L_2)
	.align		4
.L_2:
        /*0010*/ 	.word	index@(_Z14selection_sortPiii)
        /*0014*/ 	.word	0x00000000


	//----- nvinfo : EIATTR_REGCOUNT
	.align		4
.L_3:
        /*0018*/ 	.byte	0x04, 0x2f
        /*001a*/ 	.short	(.L_5 - .L_4)
	.align		4
.L_4:
        /*001c*/ 	.word	index@(_Z9partitionPiiiiS_S_)
        /*0020*/ 	.word	0x00000014


	//----- nvinfo : EIATTR_FRAME_SIZE
	.align		4
.L_5:
        /*0024*/ 	.byte	0x04, 0x11
        /*0026*/ 	.short	(.L_7 - .L_6)
	.align		4
.L_6:
        /*0028*/ 	.word	index@(_Z9partitionPiiiiS_S_)
        /*002c*/ 	.word	0x00000000


	//----- nvinfo : EIATTR_MIN_STACK_SIZE
	.align		4
.L_7:
        /*0030*/ 	.byte	0x04, 0x12
        /*0032*/ 	.short	(.L_9 - .L_8)
	.align		4
.L_8:
        /*0034*/ 	.word	index@(_Z9partitionPiiiiS_S_)
        /*0038*/ 	.word	0x00000000


	//----- nvinfo : EIATTR_MIN_STACK_SIZE
	.align		4
.L_9:
        /*003c*/ 	.byte	0x04, 0x12
        /*003e*/ 	.short	(.L_11 - .L_10)
	.align		4
.L_10:
        /*0040*/ 	.word	index@(_Z14selection_sortPiii)
        /*0044*/ 	.word	0x00000000
.L_11:


//--------------------- .nv.compat                --------------------------
	.section	.nv.compat,"",@"SHT_CUDA_COMPAT_INFO"
	.align	4
        /*0000*/ 	.byte	0x02, 0x09, 0x00, 0x00, 0x02, 0x02, 0x01, 0x00, 0x02, 0x05, 0x05, 0x00, 0x03, 0x07, 0x01, 0x01
        /*0010*/ 	.byte	0x02, 0x03, 0x00, 0x00, 0x02, 0x06, 0x01, 0x00, 0x04, 0x0b, 0x08, 0x00, 0x09, 0x00, 0x00, 0x00
        /*0020*/ 	.byte	0x00, 0x00, 0x00, 0x00


//--------------------- .nv.info._Z9partitionPiiiiS_S_ --------------------------
	.section	.nv.info._Z9partitionPiiiiS_S_,"",@"SHT_CUDA_INFO"
	.sectionflags	@""
	.align	4


	//----- nvinfo : EIATTR_CUDA_API_VERSION
	.align		4
        /*0000*/ 	.byte	0x04, 0x37
        /*0002*/ 	.short	(.L_13 - .L_12)
.L_12:
        /*0004*/ 	.word	0x00000082


	//----- nvinfo : EIATTR_KPARAM_INFO
	.align		4
.L_13:
        /*0008*/ 	.byte	0x04, 0x17
        /*000a*/ 	.short	(.L_15 - .L_14)
.L_14:
        /*000c*/ 	.word	0x00000000
        /*0010*/ 	.short	0x0005
        /*0012*/ 	.short	0x0020
        /*0014*/ 	.byte	0x00, 0xf5, 0x21, 0x00


	//----- nvinfo : EIATTR_KPARAM_INFO
	.align		4
.L_15:
        /*0018*/ 	.byte	0x04, 0x17
        /*001a*/ 	.short	(.L_17 - .L_16)
.L_16:
        /*001c*/ 	.word	0x00000000
        /*0020*/ 	.short	0x0004
        /*0022*/ 	.short	0x0018
        /*0024*/ 	.byte	0x00, 0xf5, 0x21, 0x00


	//----- nvinfo : EIATTR_KPARAM_INFO
	.align		4
.L_17:
        /*0028*/ 	.byte	0x04, 0x17
        /*002a*/ 	.short	(.L_19 - .L_18)
.L_18:
        /*002c*/ 	.word	0x00000000
        /*0030*/ 	.short	0x0003
        /*0032*/ 	.short	0x0010
        /*0034*/ 	.byte	0x00, 0xf0, 0x11, 0x00


	//----- nvinfo : EIATTR_KPARAM_INFO
	.align		4
.L_19:
        /*0038*/ 	.byte	0x04, 0x17
        /*003a*/ 	.short	(.L_21 - .L_20)
.L_20:
        /*003c*/ 	.word	0x00000000
        /*0040*/ 	.short	0x0002
        /*0042*/ 	.short	0x000c
        /*0044*/ 	.byte	0x00, 0xf0, 0x11, 0x00


	//----- nvinfo : EIATTR_KPARAM_INFO
	.align		4
.L_21:
        /*0048*/ 	.byte	0x04, 0x17
        /*004a*/ 	.short	(.L_23 - .L_22)
.L_22:
        /*004c*/ 	.word	0x00000000
        /*0050*/ 	.short	0x0001
        /*0052*/ 	.short	0x0008
        /*0054*/ 	.byte	0x00, 0xf0, 0x11, 0x00


	//----- nvinfo : EIATTR_KPARAM_INFO
	.align		4
.L_23:
        /*0058*/ 	.byte	0x04, 0x17
        /*005a*/ 	.short	(.L_25 - .L_24)
.L_24:
        /*005c*/ 	.word	0x00000000
        /*0060*/ 	.short	0x0000
        /*0062*/ 	.short	0x0000
        /*0064*/ 	.byte	0x00, 0xf5, 0x21, 0x00


	//----- nvinfo : EIATTR_SPARSE_MMA_MASK
	.align		4
.L_25:
        /*0068*/ 	.byte	0x03, 0x50
        /*006a*/ 	.short	0x0000


	//----- nvinfo : EIATTR_MAXREG_COUNT
	.align		4
        /*006c*/ 	.byte	0x03, 0x1b
        /*006e*/ 	.short	0x00ff


	//----- nvinfo : EIATTR_MERCURY_ISA_VERSION
	.align		4
        /*0070*/ 	.byte	0x03, 0x5f
        /*0072*/ 	.short	0x0101


	//----- nvinfo : EIATTR_VRC_CTA_INIT_COUNT
	.align		4
        /*0074*/ 	.byte	0x02, 0x4a
	.zero		1
	.zero		1


	//----- nvinfo : EIATTR_EXIT_INSTR_OFFSETS
	.align		4
        /*0078*/ 	.byte	0x04, 0x1c
        /*007a*/ 	.short	(.L_27 - .L_26)


	//   ....[0]....
.L_26:
        /*007c*/ 	.word	0x000000c0


	//   ....[1]....
        /*0080*/ 	.word	0x00000830


	//   ....[2]....
        /*0084*/ 	.word	0x00000ca0


	//----- nvinfo : EIATTR_CRS_STACK_SIZE
	.align		4
.L_27:
        /*0088*/ 	.byte	0x04, 0x1e
        /*008a*/ 	.short	(.L_29 - .L_28)
.L_28:
        /*008c*/ 	.word	0x00000000


	//----- nvinfo : EIATTR_CBANK_PARAM_SIZE
	.align		4
.L_29:
        /*0090*/ 	.byte	0x03, 0x19
        /*0092*/ 	.short	0x0028


	//----- nvinfo : EIATTR_PARAM_CBANK
	.align		4
        /*0094*/ 	.byte	0x04, 0x0a
        /*0096*/ 	.short	(.L_31 - .L_30)
	.align		4
.L_30:
        /*0098*/ 	.word	index@(.nv.constant0._Z9partitionPiiiiS_S_)
        /*009c*/ 	.short	0x0380
        /*009e*/ 	.short	0x0028


	//----- nvinfo : EIATTR_SW_WAR
	.align		4
.L_31:
        /*00a0*/ 	.byte	0x04, 0x36
        /*00a2*/ 	.short	(.L_33 - .L_32)
.L_32:
        /*00a4*/ 	.word	0x00000008
.L_33:


//--------------------- .nv.info._Z14selection_sortPiii --------------------------
	.section	.nv.info._Z14selection_sortPiii,"",@"SHT_CUDA_INFO"
	.sectionflags	@""
	.align	4


	//----- nvinfo : EIATTR_CUDA_API_VERSION
	.align		4
        /*0000*/ 	.byte	0x04, 0x37
        /*0002*/ 	.short	(.L_35 - .L_34)
.L_34:
        /*0004*/ 	.word	0x00000082


	//----- nvinfo : EIATTR_KPARAM_INFO
	.align		4
.L_35:
        /*0008*/ 	.byte	0x04, 0x17
        /*000a*/ 	.short	(.L_37 - .L_36)
.L_36:
        /*000c*/ 	.word	0x00000000
        /*0010*/ 	.short	0x0002
        /*0012*/ 	.short	0x000c
        /*0014*/ 	.byte	0x00, 0xf0, 0x11, 0x00


	//----- nvinfo : EIATTR_KPARAM_INFO
	.align		4
.L_37:
        /*0018*/ 	.byte	0x04, 0x17
        /*001a*/ 	.short	(.L_39 - .L_38)
.L_38:
        /*001c*/ 	.word	0x00000000
        /*0020*/ 	.short	0x0001
        /*0022*/ 	.short	0x0008
        /*0024*/ 	.byte	0x00, 0xf0, 0x11, 0x00


	//----- nvinfo : EIATTR_KPARAM_INFO
	.align		4
.L_39:
        /*0028*/ 	.byte	0x04, 0x17
        /*002a*/ 	.short	(.L_41 - .L_40)
.L_40:
        /*002c*/ 	.word	0x00000000
        /*0030*/ 	.short	0x0000
        /*0032*/ 	.short	0x0000
        /*0034*/ 	.byte	0x00, 0xf5, 0x21, 0x00


	//----- nvinfo : EIATTR_SPARSE_MMA_MASK
	.align		4
.L_41:
        /*0038*/ 	.byte	0x03, 0x50
        /*003a*/ 	.short	0x0000


	//----- nvinfo : EIATTR_MAXREG_COUNT
	.align		4
        /*003c*/ 	.byte	0x03, 0x1b
        /*003e*/ 	.short	0x00ff


	//----- nvinfo : EIATTR_MERCURY_ISA_VERSION
	.align		4
        /*0040*/ 	.byte	0x03, 0x5f
        /*0042*/ 	.short	0x0101


	//----- nvinfo : EIATTR_VRC_CTA_INIT_COUNT
	.align		4
        /*0044*/ 	.byte	0x02, 0x4a
	.zero		1
	.zero		1


	//----- nvinfo : EIATTR_EXIT_INSTR_OFFSETS
	.align		4
        /*0048*/ 	.byte	0x04, 0x1c
        /*004a*/ 	.short	(.L_43 - .L_42)


	//   ....[0]....
.L_42:
        /*004c*/ 	.word	0x00000030


	//   ....[1]....
        /*0050*/ 	.word	0x00000920


	//----- nvinfo : EIATTR_CBANK_PARAM_SIZE
	.align		4
.L_43:
        /*0054*/ 	.byte	0x03, 0x19
        /*0056*/ 	.short	0x0010


	//----- nvinfo : EIATTR_PARAM_CBANK
	.align		4
        /*0058*/ 	.byte	0x04, 0x0a
        /*005a*/ 	.short	(.L_45 - .L_44)
	.align		4
.L_44:
        /*005c*/ 	.word	index@(.nv.constant0._Z14selection_sortPiii)
        /*0060*/ 	.short	0x0380
        /*0062*/ 	.short	0x0010


	//----- nvinfo : EIATTR_SW_WAR
	.align		4
.L_45:
        /*0064*/ 	.byte	0x04, 0x36
        /*0066*/ 	.short	(.L_47 - .L_46)
.L_46:
        /*0068*/ 	.word	0x00000008
.L_47:


//--------------------- .nv.callgraph             --------------------------
	.section	.nv.callgraph,"",@"SHT_CUDA_CALLGRAPH"
	.align	4
	.sectionentsize	8
	.align		4
        /*0000*/ 	.word	0x00000000
	.align		4
        /*0004*/ 	.word	0xffffffff
	.align		4
        /*0008*/ 	.word	0x00000000
	.align		4
        /*000c*/ 	.word	0xfffffffe
	.align		4
        /*0010*/ 	.word	0x00000000
	.align		4
        /*0014*/ 	.word	0xfffffffd
	.align		4
        /*0018*/ 	.word	0x00000000
	.align		4
        /*001c*/ 	.word	0xfffffffc


//--------------------- .text._Z9partitionPiiiiS_S_ --------------------------
	.section	.text._Z9partitionPiiiiS_S_,"ax",@progbits
	.align	128
        .global         _Z9partitionPiiiiS_S_
        .type           _Z9partitionPiiiiS_S_,@function
        .size           _Z9partitionPiiiiS_S_,(.L_x_35 - _Z9partitionPiiiiS_S_)
        .other          _Z9partitionPiiiiS_S_,@"STO_CUDA_ENTRY STV_DEFAULT"
_Z9partitionPiiiiS_S_:
.text._Z9partitionPiiiiS_S_:
[----:B------:R-:W-:Y:S08]  /*0000*/  LDC R1, c[0x0][0x37c] ;  /* 0x0000df00ff017b82 */ /* 0x000ff00000000800 */
[----:B------:R-:W0:Y:S01]  /*0010*/  LDC.64 R4, c[0x0][0x388] ;  /* 0x0000e200ff047b82 */ /* 0x000e220000000a00 */
[----:B------:R-:W1:Y:S01]  /*0020*/  S2R R2, SR_TID.X ;  /* 0x0000000000027919 */ /* 0x000e620000002100 */
[----:B0-----:R-:W-:-:S05]  /*0030*/  IADD3 R0, PT, PT, R5, 0x1, -R4 ;  /* 0x0000000105007810 */ /* 0x001fca0007ffe804 */
[----:B------:R-:W-:Y:S01]  /*0040*/  IMAD.HI R0, R0, 0x51eb851f, RZ ;  /* 0x51eb851f00007827 */ /* 0x000fe200078e02ff */
[----:B-1----:R-:W-:-:S04]  /*0050*/  ISETP.NE.AND P0, PT, R2, 0x63, PT ;  /* 0x000000630200780c */ /* 0x002fc80003f05270 */
[----:B------:R-:W-:-:S04]  /*0060*/  SHF.R.U32.HI R3, RZ, 0x1f, R0 ;  /* 0x0000001fff037819 */ /* 0x000fc80000011600 */
[----:B------:R-:W-:-:S05]  /*0070*/  LEA.HI.SX32 R3, R0, R3, 0x1b ;  /* 0x0000000300037211 */ /* 0x000fca00078fdaff */
[----:B------:R-:W-:-:S05]  /*0080*/  IMAD R0, R3, R2, R4 ;  /* 0x0000000203007224 */ /* 0x000fca00078e0204 */
[----:B------:R-:W-:-:S04]  /*0090*/  IADD3 R2, PT, PT, R3, -0x1, R0 ;  /* 0xffffffff03027810 */ /* 0x000fc80007ffe000 */
[----:B------:R-:W-:-:S04]  /*00a0*/  SEL R3, R2, R5, P0 ;  /* 0x0000000502037207 */ /* 0x000fc80000000000 */
[----:B------:R-:W-:-:S13]  /*00b0*/  ISETP.GE.AND P0, PT, R3, R0, PT ;  /* 0x000000000300720c */ /* 0x000fda0003f06270 */
[----:B------:R-:W-:Y:S05]  /*00c0*/  @!P0 EXIT ;  /* 0x000000000000894d */ /* 0x000fea0003800000 */
[----:B------:R-:W-:Y:S01]  /*00d0*/  IMAD.IADD R5, R3, 0x1, -R0 ;  /* 0x0000000103057824 */ /* 0x000fe200078e0a00 */
[----:B------:R-:W0:Y:S01]  /*00e0*/  LDCU.64 UR4, c[0x0][0x358] ;  /* 0x00006b00ff0477ac */ /* 0x000e220008000a00 */
[----:B------:R-:W-:Y:S01]  /*00f0*/  BSSY.RECONVERGENT B0, `(.L_x_0) ;  /* 0x0000023000007945 */ /* 0x000fe20003800200 */
[----:B------:R-:W-:Y:S01]  /*0100*/  MOV R4, R0 ;  /* 0x0000000000047202 */ /* 0x000fe20000000f00 */
[C---:B------:R-:W-:Y:S01]  /*0110*/  VIADD R2, R5.reuse, 0x1 ;  /* 0x0000000105027836 */ /* 0x040fe20000000000 */
[----:B------:R-:W-:-:S04]  /*0120*/  ISETP.GE.U32.AND P0, PT, R5, 0x7, PT ;  /* 0x000000070500780c */ /* 0x000fc80003f06070 */
[----:B------:R-:W-:-:S04]  /*0130*/  LOP3.LUT R16, R2, 0x7, RZ, 0xc0, !PT ;  /* 0x0000000702107812 */ /* 0x000fc800078ec0ff */
[----:B------:R-:W-:-:S05]  /*0140*/  ISETP.NE.AND P1, PT, R16, RZ, PT ;  /* 0x000000ff1000720c */ /* 0x000fca0003f25270 */
[----:B------:R-:W-:Y:S08]  /*0150*/  @!P0 BRA `(.L_x_1) ;  /* 0x0000000000708947 */ /* 0x000ff00003800000 */
[----:B------:R-:W1:Y:S01]  /*0160*/  LDC.64 R10, c[0x0][0x3a0] ;  /* 0x0000e800ff0a7b82 */ /* 0x000e620000000a00 */
[----:B------:R-:W-:Y:S01]  /*0170*/  LOP3.LUT R6, R2, 0xfffffff8, RZ, 0xc0, !PT ;  /* 0xfffffff802067812 */ /* 0x000fe200078ec0ff */
[----:B------:R-:W-:-:S04]  /*0180*/  IMAD.MOV.U32 R4, RZ, RZ, R0 ;  /* 0x000000ffff047224 */ /* 0x000fc800078e0000 */
[----:B------:R-:W-:Y:S02]  /*0190*/  IMAD.MOV R14, RZ, RZ, -R6 ;  /* 0x000000ffff0e7224 */ /* 0x000fe400078e0a06 */
[----:B------:R-:W2:Y:S05]  /*01a0*/  LDC.64 R12, c[0x0][0x398] ;  /* 0x0000e600ff0c7b82 */ /* 0x000eaa0000000a00 */
.L_x_2:
[----:B---3--:R-:W-:Y:S01]  /*01b0*/  MOV R15, 0xfffffc19 ;  /* 0xfffffc19000f7802 */ /* 0x008fe20000000f00 */
[----:B-1----:R-:W-:-:S04]  /*01c0*/  IMAD.WIDE R6, R4, 0x4, R10 ;  /* 0x0000000404067825 */ /* 0x002fc800078e020a */
[----:B--2---:R-:W-:Y:S01]  /*01d0*/  IMAD.WIDE R8, R4, 0x4, R12 ;  /* 0x0000000404087825 */ /* 0x004fe200078e020c */
[----:B0-----:R3:W-:Y:S03]  /*01e0*/  STG.E desc[UR4][R6.64], R15 ;  /* 0x0000000f06007986 */ /* 0x0017e6000c101904 */
[----:B------:R-:W-:Y:S01]  /*01f0*/  VIADD R14, R14, 0x8 ;  /* 0x000000080e0e7836 */ /* 0x000fe20000000000 */
[----:B------:R3:W-:Y:S01]  /*0200*/  STG.E desc[UR4][R8.64], R15 ;  /* 0x0000000f08007986 */ /* 0x0007e2000c101904 */
[----:B------:R-:W-:-:S03]  /*0210*/  VIADD R4, R4, 0x8 ;  /* 0x0000000804047836 */ /* 0x000fc60000000000 */
[----:B------:R3:W-:Y:S01]  /*0220*/  STG.E desc[UR4][R6.64+0x4], R15 ;  /* 0x0000040f06007986 */ /* 0x0007e2000c101904 */
[----:B------:R-:W-:-:S03]  /*0230*/  ISETP.NE.AND P0, PT, R14, RZ, PT ;  /* 0x000000ff0e00720c */ /* 0x000fc60003f05270 */
[----:B------:R3:W-:Y:S04]  /*0240*/  STG.E desc[UR4][R8.64+0x4], R15 ;  /* 0x0000040f08007986 */ /* 0x0007e8000c101904 */
        /* <DEDUP_REMOVED lines=11> */
[----:B------:R3:W-:Y:S01]  /*0300*/  STG.E desc[UR4][R8.64+0x1c], R15 ;  /* 0x00001c0f08007986 */ /* 0x0007e2000c101904 */
[----:B------:R-:W-:Y:S05]  /*0310*/  @P0 BRA `(.L_x_2) ;  /* 0xfffffffc00a40947 */ /* 0x000fea000383ffff */
.L_x_1:
[----:B0-----:R-:W-:Y:S05]  /*0320*/  BSYNC.RECONVERGENT B0 ;  /* 0x0000000000007941 */ /* 0x001fea0003800200 */
.L_x_0:
[----:B------:R-:W-:Y:S04]  /*0330*/  BSSY.RECONVERGENT B0, `(.L_x_3) ;  /* 0x000002e000007945 */ /* 0x000fe80003800200 */
[----:B------:R-:W-:Y:S05]  /*0340*/  @!P1 BRA `(.L_x_4) ;  /* 0x0000000000b09947 */ /* 0x000fea0003800000 */
[----:B------:R-:W-:Y:S01]  /*0350*/  ISETP.GE.U32.AND P0, PT, R16, 0x4, PT ;  /* 0x000000041000780c */ /* 0x000fe20003f06070 */
[----:B------:R-:W-:Y:S01]  /*0360*/  BSSY.RECONVERGENT B1, `(.L_x_5) ;  /* 0x0000012000017945 */ /* 0x000fe20003800200 */
[----:B------:R-:W-:-:S04]  /*0370*/  LOP3.LUT R10, R2, 0x3, RZ, 0xc0, !PT ;  /* 0x00000003020a7812 */ /* 0x000fc800078ec0ff */
[----:B------:R-:W-:-:S07]  /*0380*/  ISETP.NE.AND P1, PT, R10, RZ, PT ;  /* 0x000000ff0a00720c */ /* 0x000fce0003f25270 */
[----:B------:R-:W-:Y:S06]  /*0390*/  @!P0 BRA `(.L_x_6) ;  /* 0x0000000000388947 */ /* 0x000fec0003800000 */
[----:B---3--:R-:W0:Y:S01]  /*03a0*/  LDC.64 R6, c[0x0][0x3a0] ;  /* 0x0000e800ff067b82 */ /* 0x008e220000000a00 */
[----:B------:R-:W-:-:S07]  /*03b0*/  MOV R11, 0xfffffc19 ;  /* 0xfffffc19000b7802 */ /* 0x000fce0000000f00 */
[----:B------:R-:W1:Y:S01]  /*03c0*/  LDC.64 R8, c[0x0][0x398] ;  /* 0x0000e600ff087b82 */ /* 0x000e620000000a00 */
[----:B0-----:R-:W-:-:S05]  /*03d0*/  IMAD.WIDE R6, R4, 0x4, R6 ;  /* 0x0000000404067825 */ /* 0x001fca00078e0206 */
[----:B------:R0:W-:Y:S01]  /*03e0*/  STG.E desc[UR4][R6.64], R11 ;  /* 0x0000000b06007986 */ /* 0x0001e2000c101904 */
[----:B-1----:R-:W-:-:S04]  /*03f0*/  IMAD.WIDE R8, R4, 0x4, R8 ;  /* 0x0000000404087825 */ /* 0x002fc800078e0208 */
[----:B------:R-:W-:Y:S01]  /*0400*/  VIADD R4, R4, 0x4 ;  /* 0x0000000404047836 */ /* 0x000fe20000000000 */
[----:B------:R0:W-:Y:S04]  /*0410*/  STG.E desc[UR4][R8.64], R11 ;  /* 0x0000000b08007986 */ /* 0x0001e8000c101904 */
[----:B------:R0:W-:Y:S04]  /*0420*/  STG.E desc[UR4][R6.64+0x4], R11 ;  /* 0x0000040b06007986 */ /* 0x0001e8000c101904 */
[----:B------:R0:W-:Y:S04]  /*0430*/  STG.E desc[UR4][R8.64+0x4], R11 ;  /* 0x0000040b08007986 */ /* 0x0001e8000c101904 */
[----:B------:R0:W-:Y:S04]  /*0440*/  STG.E desc[UR4][R6.64+0x8], R11 ;  /* 0x0000080b06007986 */ /* 0x0001e8000c101904 */
[----:B------:R0:W-:Y:S04]  /*0450*/  STG.E desc[UR4][R8.64+0x8], R11 ;  /* 0x0000080b08007986 */ /* 0x0001e8000c101904 */
[----:B------:R0:W-:Y:S04]  /*0460*/  STG.E desc[UR4][R6.64+0xc], R11 ;  /* 0x00000c0b06007986 */ /* 0x0001e8000c101904 */
[----:B------:R0:W-:Y:S02]  /*0470*/  STG.E desc[UR4][R8.64+0xc], R11 ;  /* 0x00000c0b08007986 */ /* 0x0001e4000c101904 */
.L_x_6:
[----:B------:R-:W-:Y:S05]  /*0480*/  BSYNC.RECONVERGENT B1 ;  /* 0x0000000000017941 */ /* 0x000fea0003800200 */
.L_x_5:
[----:B------:R-:W-:Y:S05]  /*0490*/  @!P1 BRA `(.L_x_4) ;  /* 0x00000000005c9947 */ /* 0x000fea0003800000 */
[----:B0--3--:R-:W-:Y:S01]  /*04a0*/  LOP3.LUT R6, R2, 0x1, RZ, 0xc0, !PT ;  /* 0x0000000102067812 */ /* 0x009fe200078ec0ff */
[----:B------:R-:W-:Y:S01]  /*04b0*/  BSSY.RECONVERGENT B1, `(.L_x_7) ;  /* 0x0000011000017945 */ /* 0x000fe20003800200 */
[----:B------:R-:W-:Y:S02]  /*04c0*/  ISETP.NE.AND P0, PT, R10, 0x1, PT ;  /* 0x000000010a00780c */ /* 0x000fe40003f05270 */
[----:B------:R-:W-:-:S13]  /*04d0*/  ISETP.NE.U32.AND P1, PT, R6, 0x1, PT ;  /* 0x000000010600780c */ /* 0x000fda0003f25070 */
[----:B------:R-:W0:Y:S01]  /*04e0*/  @!P1 LDC.64 R12, c[0x0][0x3a0] ;  /* 0x0000e800ff0c9b82 */ /* 0x000e220000000a00 */
[----:B------:R-:W-:-:S07]  /*04f0*/  @!P1 IMAD.MOV.U32 R17, RZ, RZ, -0x3e7 ;  /* 0xfffffc19ff119424 */ /* 0x000fce00078e00ff */
[----:B------:R-:W1:Y:S01]  /*0500*/  @!P1 LDC.64 R6, c[0x0][0x398] ;  /* 0x0000e600ff069b82 */ /* 0x000e620000000a00 */
[----:B------:R-:W-:Y:S05]  /*0510*/  @!P0 BRA `(.L_x_8) ;  /* 0x0000000000288947 */ /* 0x000fea0003800000 */
[----:B------:R-:W2:Y:S01]  /*0520*/  LDC.64 R8, c[0x0][0x3a0] ;  /* 0x0000e800ff087b82 */ /* 0x000ea20000000a00 */
[----:B------:R-:W-:-:S07]  /*0530*/  MOV R15, 0xfffffc19 ;  /* 0xfffffc19000f7802 */ /* 0x000fce0000000f00 */
[----:B------:R-:W3:Y:S01]  /*0540*/  LDC.64 R10, c[0x0][0x398] ;  /* 0x0000e600ff0a7b82 */ /* 0x000ee20000000a00 */
[----:B--2---:R-:W-:-:S05]  /*0550*/  IMAD.WIDE R8, R4, 0x4, R8 ;  /* 0x0000000404087825 */ /* 0x004fca00078e0208 */
[----:B------:R2:W-:Y:S01]  /*0560*/  STG.E desc[UR4][R8.64], R15 ;  /* 0x0000000f08007986 */ /* 0x0005e2000c101904 */
[----:B---3--:R-:W-:-:S04]  /*0570*/  IMAD.WIDE R10, R4, 0x4, R10 ;  /* 0x00000004040a7825 */ /* 0x008fc800078e020a */
[----:B------:R-:W-:Y:S01]  /*0580*/  VIADD R4, R4, 0x2 ;  /* 0x0000000204047836 */ /* 0x000fe20000000000 */
[----:B------:R2:W-:Y:S04]  /*0590*/  STG.E desc[UR4][R10.64], R15 ;  /* 0x0000000f0a007986 */ /* 0x0005e8000c101904 */
[----:B------:R2:W-:Y:S04]  /*05a0*/  STG.E desc[UR4][R8.64+0x4], R15 ;  /* 0x0000040f08007986 */ /* 0x0005e8000c101904 */
[----:B------:R2:W-:Y:S02]  /*05b0*/  STG.E desc[UR4][R10.64+0x4], R15 ;  /* 0x0000040f0a007986 */ /* 0x0005e4000c101904 */
.L_x_8:
[----:B------:R-:W-:Y:S05]  /*05c0*/  BSYNC.RECONVERGENT B1 ;  /* 0x0000000000017941 */ /* 0x000fea0003800200 */
.L_x_7:
[----:B0-2---:R-:W-:-:S04]  /*05d0*/  @!P1 IMAD.WIDE R8, R4, 0x4, R12 ;  /* 0x0000000404089825 */ /* 0x005fc800078e020c */
[----:B-1----:R-:W-:Y:S01]  /*05e0*/  @!P1 IMAD.WIDE R6, R4, 0x4, R6 ;  /* 0x0000000404069825 */ /* 0x002fe200078e0206 */
[----:B------:R1:W-:Y:S04]  /*05f0*/  @!P1 STG.E desc[UR4][R8.64], R17 ;  /* 0x0000001108009986 */ /* 0x0003e8000c101904 */
[----:B------:R1:W-:Y:S02]  /*0600*/  @!P1 STG.E desc[UR4][R6.64], R17 ;  /* 0x0000001106009986 */ /* 0x0003e4000c101904 */
.L_x_4:
[----:B------:R-:W-:Y:S05]  /*0610*/  BSYNC.RECONVERGENT B0 ;  /* 0x0000000000007941 */ /* 0x000fea0003800200 */
.L_x_3:
[----:B------:R-:W-:Y:S01]  /*0620*/  LOP3.LUT P0, R14, R2, 0x3, RZ, 0xc0, !PT ;  /* 0x00000003020e7812 */ /* 0x000fe2000780c0ff */
[----:B------:R-:W-:Y:S01]  /*0630*/  BSSY.RECONVERGENT B0, `(.L_x_9) ;  /* 0x000001e000007945 */ /* 0x000fe20003800200 */
[----:B------:R-:W-:Y:S01]  /*0640*/  IMAD.MOV.U32 R2, RZ, RZ, R0 ;  /* 0x000000ffff027224 */ /* 0x000fe200078e0000 */
[----:B------:R-:W-:-:S10]  /*0650*/  MOV R4, R0 ;  /* 0x0000000000047202 */ /* 0x000fd40000000f00 */
[----:B------:R-:W-:Y:S05]  /*0660*/  @!P0 BRA `(.L_x_10) ;  /* 0x0000000000688947 */ /* 0x000fea0003800000 */
[----:B---3--:R-:W2:Y:S01]  /*0670*/  LDC R15, c[0x0][0x390] ;  /* 0x0000e400ff0f7b82 */ /* 0x008ea20000000800 */
[----:B------:R-:W-:Y:S01]  /*0680*/  IMAD.MOV R14, RZ, RZ, -R14 ;  /* 0x000000ffff0e7224 */ /* 0x000fe200078e0a0e */
[----:B------:R-:W-:Y:S01]  /*0690*/  MOV R4, R0 ;  /* 0x0000000000047202 */ /* 0x000fe20000000f00 */
[----:B------:R-:W-:-:S05]  /*06a0*/  IMAD.MOV.U32 R2, RZ, RZ, R0 ;  /* 0x000000ffff027224 */ /* 0x000fca00078e0000 */
[----:B01----:R-:W0:Y:S08]  /*06b0*/  LDC.64 R6, c[0x0][0x3a0] ;  /* 0x0000e800ff067b82 */ /* 0x003e300000000a00 */
[----:B------:R-:W1:Y:S08]  /*06c0*/  LDC.64 R8, c[0x0][0x398] ;  /* 0x0000e600ff087b82 */ /* 0x000e700000000a00 */
[----:B------:R-:W3:Y:S02]  /*06d0*/  LDC.64 R10, c[0x0][0x380] ;  /* 0x0000e000ff0a7b82 */ /* 0x000ee40000000a00 */
.L_x_14:
[----:B--23--:R-:W-:-:S05]  /*06e0*/  IMAD.WIDE R12, R0, 0x4, R10 ;  /* 0x00000004000c7825 */ /* 0x00cfca00078e020a */
[----:B------:R-:W2:Y:S01]  /*06f0*/  LDG.E R16, desc[UR4][R12.64] ;  /* 0x000000040c107981 */ /* 0x000ea2000c1e1900 */
[----:B------:R-:W-:Y:S01]  /*0700*/  VIADD R14, R14, 0x1 ;  /* 0x000000010e0e7836 */ /* 0x000fe20000000000 */
[----:B------:R-:W-:Y:S04]  /*0710*/  BSSY.RECONVERGENT B1, `(.L_x_11) ;  /* 0x000000d000017945 */ /* 0x000fe80003800200 */
[----:B------:R-:W-:Y:S02]  /*0720*/  ISETP.NE.AND P1, PT, R14, RZ, PT ;  /* 0x000000ff0e00720c */ /* 0x000fe40003f25270 */
[----:B--2---:R-:W-:-:S13]  /*0730*/  ISETP.GE.AND P0, PT, R16, R15, PT ;  /* 0x0000000f1000720c */ /* 0x004fda0003f06270 */
[----:B------:R-:W-:Y:S05]  /*0740*/  @!P0 BRA `(.L_x_12) ;  /* 0x0000000000188947 */ /* 0x000fea0003800000 */
[----:B------:R-:W-:-:S13]  /*0750*/  ISETP.GT.AND P0, PT, R16, R15, PT ;  /* 0x0000000f1000720c */ /* 0x000fda0003f04270 */
[----:B------:R-:W-:Y:S05]  /*0760*/  @!P0 BRA `(.L_x_13) ;  /* 0x00000000001c8947 */ /* 0x000fea0003800000 */
[----:B0-----:R-:W-:-:S04]  /*0770*/  IMAD.WIDE R12, R2, 0x4, R6 ;  /* 0x00000004020c7825 */ /* 0x001fc800078e0206 */
[----:B------:R-:W-:Y:S01]  /*0780*/  VIADD R2, R2, 0x1 ;  /* 0x0000000102027836 */ /* 0x000fe20000000000 */
[----:B------:R2:W-:Y:S01]  /*0790*/  STG.E desc[UR4][R12.64], R16 ;  /* 0x000000100c007986 */ /* 0x0005e2000c101904 */
[----:B------:R-:W-:Y:S05]  /*07a0*/  BRA `(.L_x_13) ;  /* 0x00000000000c7947 */ /* 0x000fea0003800000 */
.L_x_12:
[C---:B-1----:R-:W-:Y:S01]  /*07b0*/  IMAD.WIDE R12, R4.reuse, 0x4, R8 ;  /* 0x00000004040c7825 */ /* 0x042fe200078e0208 */
[----:B------:R-:W-:-:S04]  /*07c0*/  IADD3 R4, PT, PT, R4, 0x1, RZ ;  /* 0x0000000104047810 */ /* 0x000fc80007ffe0ff */
[----:B------:R3:W-:Y:S03]  /*07d0*/  STG.E desc[UR4][R12.64], R16 ;  /* 0x000000100c007986 */ /* 0x0007e6000c101904 */
.L_x_13:
[----:B------:R-:W-:Y:S05]  /*07e0*/  BSYNC.RECONVERGENT B1 ;  /* 0x0000000000017941 */ /* 0x000fea0003800200 */
.L_x_11:
[----:B------:R-:W-:Y:S01]  /*07f0*/  VIADD R0, R0, 0x1 ;  /* 0x0000000100007836 */ /* 0x000fe20000000000 */
[----:B------:R-:W-:Y:S06]  /*0800*/  @P1 BRA `(.L_x_14) ;  /* 0xfffffffc00b41947 */ /* 0x000fec000383ffff */
.L_x_10:
[----:B------:R-:W-:Y:S05]  /*0810*/  BSYNC.RECONVERGENT B0 ;  /* 0x0000000000007941 */ /* 0x000fea0003800200 */
.L_x_9:
[----:B------:R-:W-:-:S13]  /*0820*/  ISETP.GE.U32.AND P0, PT, R5, 0x3, PT ;  /* 0x000000030500780c */ /* 0x000fda0003f06070 */
[----:B------:R-:W-:Y:S05]  /*0830*/  @!P0 EXIT ;  /* 0x000000000000894d */ /* 0x000fea0003800000 */
[----:B------:R-:W4:Y:S01]  /*0840*/  LDC R5, c[0x0][0x390] ;  /* 0x0000e400ff057b82 */ /* 0x000f220000000800 */
[----:B------:R-:W-:Y:S01]  /*0850*/  IADD3 R3, PT, PT, -R3, R0, RZ ;  /* 0x0000000003037210 */ /* 0x000fe20007ffe1ff */
[----:B------:R-:W-:-:S06]  /*0860*/  VIADD R0, R0, 0xffffffff ;  /* 0xffffffff00007836 */ /* 0x000fcc0000000000 */
[----:B01-3--:R-:W0:Y:S08]  /*0870*/  LDC.64 R6, c[0x0][0x3a0] ;  /* 0x0000e800ff067b82 */ /* 0x00be300000000a00 */
[----:B------:R-:W1:Y:S08]  /*0880*/  LDC.64 R8, c[0x0][0x398] ;  /* 0x0000e600ff087b82 */ /* 0x000e700000000a00 */
[----:B------:R-:W3:Y:S02]  /*0890*/  LDC.64 R10, c[0x0][0x380] ;  /* 0x0000e000ff0a7b82 */ /* 0x000ee40000000a00 */
.L_x_26:
[----:B-12---:R-:W-:-:S05]  /*08a0*/  IADD3 R13, PT, PT, R0, 0x1, RZ ;  /* 0x00000001000d7810 */ /* 0x006fca0007ffe0ff */
[----:B---3--:R-:W-:-:S05]  /*08b0*/  IMAD.WIDE R12, R13, 0x4, R10 ;  /* 0x000000040d0c7825 */ /* 0x008fca00078e020a */
[----:B------:R-:W4:Y:S01]  /*08c0*/  LDG.E R16, desc[UR4][R12.64] ;  /* 0x000000040c107981 */ /* 0x000f22000c1e1900 */
[----:B------:R-:W-:Y:S01]  /*08d0*/  BSSY.RECONVERGENT B0, `(.L_x_15) ;  /* 0x000000c000007945 */ /* 0x000fe20003800200 */
[----:B----4-:R-:W-:-:S13]  /*08e0*/  ISETP.GE.AND P0, PT, R16, R5, PT ;  /* 0x000000051000720c */ /* 0x010fda0003f06270 */
[----:B------:R-:W2:Y:S02]  /*08f0*/  @!P0 LDC.64 R14, c[0x0][0x398] ;  /* 0x0000e600ff0e8b82 */ /* 0x000ea40000000a00 */
[----:B--2---:R-:W-:-:S05]  /*0900*/  @!P0 IMAD.WIDE R14, R4, 0x4, R14 ;  /* 0x00000004040e8825 */ /* 0x004fca00078e020e */
[----:B------:R2:W-:Y:S01]  /*0910*/  @!P0 STG.E desc[UR4][R14.64], R16 ;  /* 0x000000100e008986 */ /* 0x0005e2000c101904 */
[----:B------:R-:W-:Y:S05]  /*0920*/  @!P0 BRA `(.L_x_16) ;  /* 0x0000000000188947 */ /* 0x000fea0003800000 */
[----:B------:R-:W-:-:S13]  /*0930*/  ISETP.GT.AND P1, PT, R16, R5, PT ;  /* 0x000000051000720c */ /* 0x000fda0003f24270 */
[----:B--2---:R-:W2:Y:S01]  /*0940*/  @P1 LDC.64 R14, c[0x0][0x3a0] ;  /* 0x0000e800ff0e1b82 */ /* 0x004ea20000000a00 */
[C---:B------:R-:W-:Y:S02]  /*0950*/  @P1 VIADD R17, R2.reuse, 0x1 ;  /* 0x0000000102111836 */ /* 0x040fe40000000000 */
[----:B--2---:R-:W-:-:S03]  /*0960*/  @P1 IMAD.WIDE R14, R2, 0x4, R14 ;  /* 0x00000004020e1825 */ /* 0x004fc600078e020e */
[----:B------:R-:W-:Y:S02]  /*0970*/  @P1 MOV R2, R17 ;  /* 0x0000001100021202 */ /* 0x000fe40000000f00 */
[----:B------:R3:W-:Y:S05]  /*0980*/  @P1 STG.E desc[UR4][R14.64], R16 ;  /* 0x000000100e001986 */ /* 0x0007ea000c101904 */
.L_x_16:
[----:B------:R-:W-:Y:S05]  /*0990*/  BSYNC.RECONVERGENT B0 ;  /* 0x0000000000007941 */ /* 0x000fea0003800200 */
.L_x_15:
[----:B--23--:R-:W2:Y:S01]  /*09a0*/  LDG.E R16, desc[UR4][R12.64+0x4] ;  /* 0x000004040c107981 */ /* 0x00cea2000c1e1900 */
[----:B------:R-:W-:Y:S01]  /*09b0*/  VIADD R3, R3, 0x4 ;  /* 0x0000000403037836 */ /* 0x000fe20000000000 */
[----:B------:R-:W-:Y:S01]  /*09c0*/  @!P0 IADD3 R14, PT, PT, R4, 0x1, RZ ;  /* 0x00000001040e8810 */ /* 0x000fe20007ffe0ff */
[----:B------:R-:W-:Y:S03]  /*09d0*/  BSSY.RECONVERGENT B0, `(.L_x_17) ;  /* 0x000000e000007945 */ /* 0x000fe60003800200 */
[----:B------:R-:W-:Y:S01]  /*09e0*/  ISETP.NE.AND P1, PT, R3, 0x1, PT ;  /* 0x000000010300780c */ /* 0x000fe20003f25270 */
[----:B------:R-:W-:Y:S01]  /*09f0*/  @!P0 IMAD.MOV.U32 R4, RZ, RZ, R14 ;  /* 0x000000ffff048224 */ /* 0x000fe200078e000e */
[----:B--2---:R-:W-:-:S13]  /*0a00*/  ISETP.GE.AND P2, PT, R16, R5, PT ;  /* 0x000000051000720c */ /* 0x004fda0003f46270 */
[----:B------:R-:W-:Y:S05]  /*0a10*/  @!P2 BRA `(.L_x_18) ;  /* 0x000000000018a947 */ /* 0x000fea0003800000 */
[----:B------:R-:W-:-:S13]  /*0a20*/  ISETP.GT.AND P0, PT, R16, R5, PT ;  /* 0x000000051000720c */ /* 0x000fda0003f04270 */
[----:B------:R-:W-:Y:S05]  /*0a30*/  @!P0 BRA `(.L_x_19) ;  /* 0x00000000001c8947 */ /* 0x000fea0003800000 */
[C---:B0-----:R-:W-:Y:S01]  /*0a40*/  IMAD.WIDE R14, R2.reuse, 0x4, R6 ;  /* 0x00000004020e7825 */ /* 0x041fe200078e0206 */
[----:B------:R-:W-:-:S04]  /*0a50*/  IADD3 R2, PT, PT, R2, 0x1, RZ ;  /* 0x0000000102027810 */ /* 0x000fc80007ffe0ff */
[----:B------:R2:W-:Y:S01]  /*0a60*/  STG.E desc[UR4][R14.64], R16 ;  /* 0x000000100e007986 */ /* 0x0005e2000c101904 */
[----:B------:R-:W-:Y:S05]  /*0a70*/  BRA `(.L_x_19) ;  /* 0x00000000000c7947 */ /* 0x000fea0003800000 */
.L_x_18:
[----:B-1----:R-:W-:-:S04]  /*0a80*/  IMAD.WIDE R14, R4, 0x4, R8 ;  /* 0x00000004040e7825 */ /* 0x002fc800078e0208 */
[----:B------:R-:W-:Y:S01]  /*0a90*/  VIADD R4, R4, 0x1 ;  /* 0x0000000104047836 */ /* 0x000fe20000000000 */
[----:B------:R1:W-:Y:S06]  /*0aa0*/  STG.E desc[UR4][R14.64], R16 ;  /* 0x000000100e007986 */ /* 0x0003ec000c101904 */
.L_x_19:
[----:B------:R-:W-:Y:S05]  /*0ab0*/  BSYNC.RECONVERGENT B0 ;  /* 0x0000000000007941 */ /* 0x000fea0003800200 */
.L_x_17:
[----:B-12---:R-:W2:Y:S01]  /*0ac0*/  LDG.E R16, desc[UR4][R12.64+0x8] ;  /* 0x000008040c107981 */ /* 0x006ea2000c1e1900 */
[----:B------:R-:W-:Y:S01]  /*0ad0*/  BSSY.RECONVERGENT B0, `(.L_x_20) ;  /* 0x000000c000007945 */ /* 0x000fe20003800200 */
        /* <DEDUP_REMOVED lines=8> */
.L_x_21:
[----:B------:R-:W-:-:S04]  /*0b60*/  IMAD.WIDE R14, R4, 0x4, R8 ;  /* 0x00000004040e7825 */ /* 0x000fc800078e0208 */
[----:B------:R-:W-:Y:S01]  /*0b70*/  VIADD R4, R4, 0x1 ;  /* 0x0000000104047836 */ /* 0x000fe20000000000 */
[----:B------:R2:W-:Y:S06]  /*0b80*/  STG.E desc[UR4][R14.64], R16 ;  /* 0x000000100e007986 */ /* 0x0005ec000c101904 */
.L_x_22:
[----:B------:R-:W-:Y:S05]  /*0b90*/  BSYNC.RECONVERGENT B0 ;  /* 0x0000000000007941 */ /* 0x000fea0003800200 */
.L_x_20:
        /* <DEDUP_REMOVED lines=10> */
.L_x_24:
[----:B------:R-:W-:-:S04]  /*0c40*/  IMAD.WIDE R12, R4, 0x4, R8 ;  /* 0x00000004040c7825 */ /* 0x000fc800078e0208 */
[----:B------:R-:W-:Y:S01]  /*0c50*/  VIADD R4, R4, 0x1 ;  /* 0x0000000104047836 */ /* 0x000fe20000000000 */
[----:B------:R1:W-:Y:S06]  /*0c60*/  STG.E desc[UR4][R12.64], R14 ;  /* 0x0000000e0c007986 */ /* 0x0003ec000c101904 */
.L_x_25:
[----:B------:R-:W-:Y:S05]  /*0c70*/  BSYNC.RECONVERGENT B0 ;  /* 0x0000000000007941 */ /* 0x000fea0003800200 */
.L_x_23:
[----:B------:R-:W-:Y:S01]  /*0c80*/  IADD3 R0, PT, PT, R0, 0x4, RZ ;  /* 0x0000000400007810 */ /* 0x000fe20007ffe0ff */
[----:B------:R-:W-:Y:S06]  /*0c90*/  @P1 BRA `(.L_x_26) ;  /* 0xfffffffc00001947 */ /* 0x000fec000383ffff */
[----:B------:R-:W-:Y:S05]  /*0ca0*/  EXIT ;  /* 0x000000000000794d */ /* 0x000fea0003800000 */
.L_x_27:
[----:B------:R-:W-:-:S00]  /*0cb0*/  BRA `(.L_x_27) ;  /* 0xfffffffc00fc7947 */ /* 0x000fc0000383ffff */
[----:B------:R-:W-:-:S00]  /*0cc0*/  NOP ;  /* 0x0000000000007918 */ /* 0x000fc00000000000 */
        /* <DEDUP_REMOVED lines=11> */
.L_x_35:


//--------------------- .text._Z14selection_sortPiii --------------------------
	.section	.text._Z14selection_sortPiii,"ax",@progbits
	.align	128
        .global         _Z14selection_sortPiii
        .type           _Z14selection_sortPiii,@function
        .size           _Z14selection_sortPiii,(.L_x_36 - _Z14selection_sortPiii)
        .other          _Z14selection_sortPiii,@"STO_CUDA_ENTRY STV_DEFAULT"
_Z14selection_sortPiii:
.text._Z14selection_sortPiii:
[----:B------:R-:W-:Y:S08]  /*0000*/  LDC R1, c[0x0][0x37c] ;  /* 0x0000df00ff017b82 */ /* 0x000ff00000000800 */
[----:B------:R-:W0:Y:S02]  /*0010*/  LDC.64 R2, c[0x0][0x388] ;  /* 0x0000e200ff027b82 */ /* 0x000e240000000a00 */
[----:B0-----:R-:W-:-:S13]  /*0020*/  ISETP.GE.AND P0, PT, R2, R3, PT ;  /* 0x000000030200720c */ /* 0x001fda0003f06270 */
[----:B------:R-:W-:Y:S05]  /*0030*/  @P0 EXIT ;  /* 0x000000000000094d */ /* 0x000fea0003800000 */
[----:B------:R-:W0:Y:S01]  /*0040*/  LDCU.64 UR6, c[0x0][0x380] ;  /* 0x00007000ff0677ac */ /* 0x000e220008000a00 */
[----:B------:R-:W-:Y:S02]  /*0050*/  PRMT R4, RZ, 0x7610, R4 ;  /* 0x00007610ff047816 */ /* 0x000fe40000000004 */
[----:B------:R-:W-:Y:S01]  /*0060*/  PRMT R0, RZ, 0x7610, R0 ;  /* 0x00007610ff007816 */ /* 0x000fe20000000000 */
[----:B------:R-:W1:Y:S01]  /*0070*/  LDCU UR4, c[0x0][0x388] ;  /* 0x00007100ff0477ac */ /* 0x000e620008000800 */
[----:B------:R-:W2:Y:S01]  /*0080*/  LDCU.U16 UR8, c[0x0][0x388] ;  /* 0x00007100ff0877ac */ /* 0x000ea20008000400 */
[----:B------:R-:W3:Y:S01]  /*0090*/  LDCU.64 UR10, c[0x0][0x358] ;  /* 0x00006b00ff0a77ac */ /* 0x000ee20008000a00 */
[----:B0-----:R-:W-:Y:S01]  /*00a0*/  UIADD3 UR5, UP0, UPT, UR6, 0x10, URZ ;  /* 0x0000001006057890 */ /* 0x001fe2000ff1e0ff */
[----:B-1----:R-:W-:-:S03]  /*00b0*/  IMAD.U32 R6, RZ, RZ, UR4 ;  /* 0x00000004ff067e24 */ /* 0x002fc6000f8e00ff */
[----:B------:R-:W-:Y:S01]  /*00c0*/  UIADD3.X UR6, UPT, UPT, URZ, UR7, URZ, UP0, !UPT ;  /* 0x00000007ff067290 */ /* 0x000fe200087fe4ff */
[----:B--23--:R-:W-:-:S11]  /*00d0*/  UMOV UR4, URZ ;  /* 0x000000ff00047c82 */ /* 0x00cfd60008000000 */
.L_x_33:
[----:B01----:R-:W0:Y:S08]  /*00e0*/  LDC.64 R8, c[0x0][0x388] ;  /* 0x0000e200ff087b82 */ /* 0x003e300000000a00 */
[----:B------:R-:W1:Y:S01]  /*00f0*/  LDC.64 R2, c[0x0][0x380] ;  /* 0x0000e000ff027b82 */ /* 0x000e620000000a00 */
[C---:B0-----:R-:W-:Y:S01]  /*0100*/  IADD3.X R10, PT, PT, R8.reuse, UR4, RZ, PT, !PT ;  /* 0x00000004080a7c10 */ /* 0x041fe2000bffe4ff */
[----:B------:R-:W-:-:S03]  /*0110*/  VIADD R8, R8, UR4 ;  /* 0x0000000408087c36 */ /* 0x000fc60008000000 */
[----:B------:R-:W-:Y:S01]  /*0120*/  VIMNMX R7, PT, PT, R10, R9, !PT ;  /* 0x000000090a077248 */ /* 0x000fe20007fe0100 */
[----:B-1----:R-:W-:-:S04]  /*0130*/  IMAD.WIDE R2, R6, 0x4, R2 ;  /* 0x0000000406027825 */ /* 0x002fc800078e0202 */
[----:B------:R-:W-:Y:S02]  /*0140*/  IMAD.IADD R5, R8, 0x1, -R7 ;  /* 0x0000000108057824 */ /* 0x000fe400078e0a07 */
[----:B------:R-:W-:-:S03]  /*0150*/  IMAD.IADD R8, R7, 0x1, -R8 ;  /* 0x0000000107087824 */ /* 0x000fc600078e0a08 */
[----:B------:R-:W-:Y:S01]  /*0160*/  ISETP.GT.U32.AND P1, PT, R5, -0x8, PT ;  /* 0xfffffff80500780c */ /* 0x000fe20003f24070 */
[----:B------:R-:W-:Y:S01]  /*0170*/  IMAD.MOV.U32 R5, RZ, RZ, R6 ;  /* 0x000000ffff057224 */ /* 0x000fe200078e0006 */
[----:B------:R-:W-:-:S11]  /*0180*/  LOP3.LUT P0, RZ, R8, 0x7, RZ, 0xc0, !PT ;  /* 0x0000000708ff7812 */ /* 0x000fd6000780c0ff */
[----:B------:R-:W-:Y:S05]  /*0190*/  @P1 BRA `(.L_x_28) ;  /* 0x0000000000c41947 */ /* 0x000fea0003800000 */
[----:B------:R-:W-:-:S05]  /*01a0*/  LOP3.LUT R6, R8, 0xfffffff8, RZ, 0xc0, !PT ;  /* 0xfffffff808067812 */ /* 0x000fca00078ec0ff */
[----:B------:R-:W-:-:S07]  /*01b0*/  IMAD.MOV R6, RZ, RZ, -R6 ;  /* 0x000000ffff067224 */ /* 0x000fce00078e0a06 */
.L_x_29:
[----:B------:R-:W-:Y:S01]  /*01c0*/  IMAD.U32 R8, RZ, RZ, UR5 ;  /* 0x00000005ff087e24 */ /* 0x000fe2000f8e00ff */
[----:B------:R-:W2:Y:S01]  /*01d0*/  LDG.E R11, desc[UR10][R2.64] ;  /* 0x0000000a020b7981 */ /* 0x000ea2000c1e1900 */
[----:B------:R-:W-:Y:S02]  /*01e0*/  IMAD.U32 R9, RZ, RZ, UR6 ;  /* 0x00000006ff097e24 */ /* 0x000fe4000f8e00ff */
[----:B------:R-:W-:-:S05]  /*01f0*/  IMAD.WIDE R8, R5, 0x4, R8 ;  /* 0x0000000405087825 */ /* 0x000fca00078e0208 */
[----:B------:R-:W2:Y:S02]  /*0200*/  LDG.E R12, desc[UR10][R8.64+-0xc] ;  /* 0xfffff40a080c7981 */ /* 0x000ea4000c1e1900 */
[----:B--2---:R-:W-:-:S13]  /*0210*/  ISETP.GT.AND P1, PT, R11, R12, PT ;  /* 0x0000000c0b00720c */ /* 0x004fda0003f24270 */
[----:B------:R-:W-:Y:S04]  /*0220*/  @P1 STG.E desc[UR10][R2.64], R12 ;  /* 0x0000000c02001986 */ /* 0x000fe8000c10190a */
[----:B------:R0:W-:Y:S04]  /*0230*/  @P1 STG.E desc[UR10][R8.64+-0xc], R11 ;  /* 0xfffff40b08001986 */ /* 0x0001e8000c10190a */
[----:B------:R-:W2:Y:S04]  /*0240*/  LDG.E R13, desc[UR10][R8.64+-0x8] ;  /* 0xfffff80a080d7981 */ /* 0x000ea8000c1e1900 */
[----:B0-----:R-:W2:Y:S02]  /*0250*/  @P1 LDG.E R11, desc[UR10][R2.64] ;  /* 0x0000000a020b1981 */ /* 0x001ea4000c1e1900 */
        /* <DEDUP_REMOVED lines=29> */
[----:B0-----:R-:W2:Y:S01]  /*0430*/  @P1 LDG.E R11, desc[UR10][R2.64] ;  /* 0x0000000a020b1981 */ /* 0x001ea2000c1e1900 */
[----:B------:R-:W-:-:S02]  /*0440*/  VIADD R6, R6, 0x8 ;  /* 0x0000000806067836 */ /* 0x000fc40000000000 */
[----:B------:R-:W-:Y:S01]  /*0450*/  VIADD R5, R5, 0x8 ;  /* 0x0000000805057836 */ /* 0x000fe20000000000 */
[----:B--2---:R-:W-:-:S13]  /*0460*/  ISETP.GT.AND P1, PT, R11, R13, PT ;  /* 0x0000000d0b00720c */ /* 0x004fda0003f24270 */
[----:B------:R0:W-:Y:S04]  /*0470*/  @P1 STG.E desc[UR10][R2.64], R13 ;  /* 0x0000000d02001986 */ /* 0x0001e8000c10190a */
[----:B------:R0:W-:Y:S01]  /*0480*/  @P1 STG.E desc[UR10][R8.64+0x10], R11 ;  /* 0x0000100b08001986 */ /* 0x0001e2000c10190a */
[----:B------:R-:W-:-:S13]  /*0490*/  ISETP.NE.AND P1, PT, R6, RZ, PT ;  /* 0x000000ff0600720c */ /* 0x000fda0003f25270 */
[----:B0-----:R-:W-:Y:S05]  /*04a0*/  @P1 BRA `(.L_x_29) ;  /* 0xfffffffc00441947 */ /* 0x001fea000383ffff */
.L_x_28:
[----:B------:R-:W-:Y:S01]  /*04b0*/  IMAD.MOV.U32 R6, RZ, RZ, R10 ;  /* 0x000000ffff067224 */ /* 0x000fe200078e000a */
[----:B------:R-:W-:Y:S06]  /*04c0*/  @!P0 BRA `(.L_x_30) ;  /* 0x0000000000fc8947 */ /* 0x000fec0003800000 */
[----:B------:R-:W-:-:S04]  /*04d0*/  VIADD R8, R0, UR8 ;  /* 0x0000000800087c36 */ /* 0x000fc80008000000 */
[----:B------:R-:W-:-:S05]  /*04e0*/  IMAD.MOV R8, RZ, RZ, -R8 ;  /* 0x000000ffff087224 */ /* 0x000fca00078e0a08 */
[----:B------:R-:W-:-:S05]  /*04f0*/  PRMT R8, R8, 0x7710, RZ ;  /* 0x0000771008087816 */ /* 0x000fca00000000ff */
[----:B------:R-:W-:-:S05]  /*0500*/  IMAD.IADD R8, R7, 0x1, R8 ;  /* 0x0000000107087824 */ /* 0x000fca00078e0208 */
[----:B------:R-:W-:-:S04]  /*0510*/  LOP3.LUT R8, R8, 0x7, RZ, 0xc0, !PT ;  /* 0x0000000708087812 */ /* 0x000fc800078ec0ff */
[C---:B------:R-:W-:Y:S01]  /*0520*/  LOP3.LUT P0, RZ, R8.reuse, 0x3, RZ, 0xc0, !PT ;  /* 0x0000000308ff7812 */ /* 0x040fe2000780c0ff */
[----:B------:R-:W-:-:S05]  /*0530*/  VIADD R9, R8, 0xffffffff ;  /* 0xffffffff08097836 */ /* 0x000fca0000000000 */
[----:B------:R-:W-:-:S13]  /*0540*/  ISETP.GE.U32.AND P1, PT, R9, 0x3, PT ;  /* 0x000000030900780c */ /* 0x000fda0003f26070 */
[----:B------:R-:W-:Y:S05]  /*0550*/  @!P1 BRA `(.L_x_31) ;  /* 0x00000000005c9947 */ /* 0x000fea0003800000 */
[----:B------:R-:W0:Y:S01]  /*0560*/  LDC.64 R8, c[0x0][0x380] ;  /* 0x0000e000ff087b82 */ /* 0x000e220000000a00 */
[----:B------:R-:W2:Y:S01]  /*0570*/  LDG.E R11, desc[UR10][R2.64] ;  /* 0x0000000a020b7981 */ /* 0x000ea2000c1e1900 */
[----:B0-----:R-:W-:-:S05]  /*0580*/  IMAD.WIDE R8, R5, 0x4, R8 ;  /* 0x0000000405087825 */ /* 0x001fca00078e0208 */
        /* <DEDUP_REMOVED lines=16> */
[----:B------:R-:W-:Y:S01]  /*0690*/  VIADD R5, R5, 0x4 ;  /* 0x0000000405057836 */ /* 0x000fe20000000000 */
[----:B--2---:R-:W-:-:S13]  /*06a0*/  ISETP.GT.AND P1, PT, R11, R10, PT ;  /* 0x0000000a0b00720c */ /* 0x004fda0003f24270 */
[----:B------:R0:W-:Y:S04]  /*06b0*/  @P1 STG.E desc[UR10][R2.64], R10 ;  /* 0x0000000a02001986 */ /* 0x0001e8000c10190a */
[----:B------:R0:W-:Y:S02]  /*06c0*/  @P1 STG.E desc[UR10][R8.64+0x10], R11 ;  /* 0x0000100b08001986 */ /* 0x0001e4000c10190a */
.L_x_31:
[----:B------:R-:W-:Y:S05]  /*06d0*/  @!P0 BRA `(.L_x_30) ;  /* 0x0000000000788947 */ /* 0x000fea0003800000 */
[----:B0-----:R-:W-:-:S04]  /*06e0*/  VIADD R8, R4, UR8 ;  /* 0x0000000804087c36 */ /* 0x001fc80008000000 */
[----:B------:R-:W-:-:S05]  /*06f0*/  IMAD.MOV R8, RZ, RZ, -R8 ;  /* 0x000000ffff087224 */ /* 0x000fca00078e0a08 */
[----:B------:R-:W-:-:S05]  /*0700*/  PRMT R8, R8, 0x7710, RZ ;  /* 0x0000771008087816 */ /* 0x000fca00000000ff */
[----:B------:R-:W-:-:S05]  /*0710*/  IMAD.IADD R7, R7, 0x1, R8 ;  /* 0x0000000107077824 */ /* 0x000fca00078e0208 */
[C---:B------:R-:W-:Y:S02]  /*0720*/  LOP3.LUT R8, R7.reuse, 0x3, RZ, 0xc0, !PT ;  /* 0x0000000307087812 */ /* 0x040fe400078ec0ff */
[----:B------:R-:W-:Y:S02]  /*0730*/  LOP3.LUT R7, R7, 0x1, RZ, 0xc0, !PT ;  /* 0x0000000107077812 */ /* 0x000fe400078ec0ff */
[----:B------:R-:W-:Y:S02]  /*0740*/  ISETP.NE.AND P1, PT, R8, 0x1, PT ;  /* 0x000000010800780c */ /* 0x000fe40003f25270 */
[----:B------:R-:W-:-:S11]  /*0750*/  ISETP.NE.U32.AND P0, PT, R7, 0x1, PT ;  /* 0x000000010700780c */ /* 0x000fd60003f05070 */
        /* <DEDUP_REMOVED lines=14> */
.L_x_32:
[----:B------:R-:W-:Y:S05]  /*0840*/  @P0 BRA `(.L_x_30) ;  /* 0x00000000001c0947 */ /* 0x000fea0003800000 */
[----:B0-----:R-:W0:Y:S02]  /*0850*/  LDC.64 R8, c[0x0][0x380] ;  /* 0x0000e000ff087b82 */ /* 0x001e240000000a00 */
[----:B0-----:R-:W-:Y:S02]  /*0860*/  IMAD.WIDE R8, R5, 0x4, R8 ;  /* 0x0000000405087825 */ /* 0x001fe400078e0208 */
[----:B------:R-:W2:Y:S04]  /*0870*/  LDG.E R5, desc[UR10][R2.64] ;  /* 0x0000000a02057981 */ /* 0x000ea8000c1e1900 */
[----:B------:R-:W2:Y:S02]  /*0880*/  LDG.E R7, desc[UR10][R8.64+0x4] ;  /* 0x0000040a08077981 */ /* 0x000ea4000c1e1900 */
[----:B--2---:R-:W-:-:S13]  /*0890*/  ISETP.GT.AND P0, PT, R5, R7, PT ;  /* 0x000000070500720c */ /* 0x004fda0003f04270 */
[----:B------:R1:W-:Y:S04]  /*08a0*/  @P0 STG.E desc[UR10][R2.64], R7 ;  /* 0x0000000702000986 */ /* 0x0003e8000c10190a */
[----:B------:R1:W-:Y:S02]  /*08b0*/  @P0 STG.E desc[UR10][R8.64+0x4], R5 ;  /* 0x0000040508000986 */ /* 0x0003e4000c10190a */
.L_x_30:
[----:B------:R-:W2:Y:S01]  /*08c0*/  LDCU UR7, c[0x0][0x38c] ;  /* 0x00007180ff0777ac */ /* 0x000ea20008000800 */
[----:B------:R-:W-:Y:S02]  /*08d0*/  VIADD R0, R0, 0x1 ;  /* 0x0000000100007836 */ /* 0x000fe40000000000 */
[----:B------:R-:W-:Y:S01]  /*08e0*/  VIADD R4, R4, 0x1 ;  /* 0x0000000104047836 */ /* 0x000fe20000000000 */
[----:B------:R-:W-:Y:S01]  /*08f0*/  UIADD3 UR4, UPT, UPT, UR4, 0x1, URZ ;  /* 0x0000000104047890 */ /* 0x000fe2000fffe0ff */
[----:B--2---:R-:W-:-:S13]  /*0900*/  ISETP.NE.AND P0, PT, R6, UR7, PT ;  /* 0x0000000706007c0c */ /* 0x004fda000bf05270 */
[----:B------:R-:W-:Y:S05]  /*0910*/  @P0 BRA `(.L_x_33) ;  /* 0xfffffff400f00947 */ /* 0x000fea000383ffff */
[----:B------:R-:W-:Y:S05]  /*0920*/  EXIT ;  /* 0x000000000000794d */ /* 0x000fea0003800000 */
.L_x_34:
        /* <DEDUP_REMOVED lines=13> */
.L_x_36:


//--------------------- .nv.shared.reserved.0     --------------------------
	.section	.nv.shared.reserved.0,"aw",@nobits
	.weak		__nv_reservedSMEM_offset_0_alias
	.size		__nv_reservedSMEM_offset_0_alias, 0, 64
	.other		__nv_reservedSMEM_offset_0_alias,@"STO_CUDA_RESERVED_SHARED STV_DEFAULT"
__nv_reservedSMEM_offset_0_alias:
	.zero		0
	.zero		64


//--------------------- .nv.constant0._Z9partitionPiiiiS_S_ --------------------------
	.section	.nv.constant0._Z9partitionPiiiiS_S_,"a",@progbits
	.sectionflags	@""
	.align	4
.nv.constant0._Z9partitionPiiiiS_S_:
	.zero		936


//--------------------- .nv.constant0._Z14selection_sortPiii --------------------------
	.section	.nv.constant0._Z14selection_sortPiii,"a",@progbits
	.sectionflags	@""
	.align	4
.nv.constant0._Z14selection_sortPiii:
	.zero		912


//--------------------- SYMBOLS --------------------------

	.type		.nv.reservedSmem.offset0,@object
	.size		.nv.reservedSmem.offset0,0x4
